//
// Generated by NVIDIA NVVM Compiler
//
// Compiler Build ID: CL-36424714
// Cuda compilation tools, release 13.0, V13.0.88
// Based on NVVM 20.0.0
//

.version 9.0
.target sm_100
.address_size 64

	// .globl	_Z17removeDiagonalNnzPKiS0_Pfi

.visible .entry _Z17removeDiagonalNnzPKiS0_Pfi(
	.param .u64 .ptr .align 1 _Z17removeDiagonalNnzPKiS0_Pfi_param_0,
	.param .u64 .ptr .align 1 _Z17removeDiagonalNnzPKiS0_Pfi_param_1,
	.param .u64 .ptr .align 1 _Z17removeDiagonalNnzPKiS0_Pfi_param_2,
	.param .u32 _Z17removeDiagonalNnzPKiS0_Pfi_param_3
)
{
	.reg .pred 	%p<6>;
	.reg .b32 	%r<22>;
	.reg .b64 	%rd<13>;

	ld.param.u64 	%rd7, [_Z17removeDiagonalNnzPKiS0_Pfi_param_0];
	ld.param.u64 	%rd5, [_Z17removeDiagonalNnzPKiS0_Pfi_param_1];
	ld.param.u64 	%rd6, [_Z17removeDiagonalNnzPKiS0_Pfi_param_2];
	ld.param.u32 	%r12, [_Z17removeDiagonalNnzPKiS0_Pfi_param_3];
	cvta.to.global.u64 	%rd1, %rd7;
	setp.lt.s32 	%p1, %r12, 1;
	@%p1 bra 	$L__BB0_7;
	ld.global.u32 	%r21, [%rd1];
	cvta.to.global.u64 	%rd2, %rd5;
	cvta.to.global.u64 	%rd3, %rd6;
	mov.b32 	%r18, 0;
	bra.uni 	$L__BB0_3;
$L__BB0_2:
	setp.eq.s32 	%p5, %r18, %r12;
	@%p5 bra 	$L__BB0_7;
$L__BB0_3:
	mov.u32 	%r4, %r18;
	mov.u32 	%r20, %r21;
	add.s32 	%r18, %r4, 1;
	mul.wide.u32 	%rd8, %r4, 4;
	add.s64 	%rd4, %rd1, %rd8;
	ld.global.u32 	%r21, [%rd4+4];
	setp.ge.s32 	%p2, %r20, %r21;
	@%p2 bra 	$L__BB0_2;
$L__BB0_4:
	mul.wide.s32 	%rd9, %r20, 4;
	add.s64 	%rd10, %rd2, %rd9;
	ld.global.u32 	%r14, [%rd10];
	setp.ne.s32 	%p3, %r14, %r4;
	@%p3 bra 	$L__BB0_6;
	add.s64 	%rd12, %rd3, %rd9;
	mov.b32 	%r15, 0;
	st.global.u32 	[%rd12], %r15;
	ld.global.u32 	%r21, [%rd4+4];
$L__BB0_6:
	add.s32 	%r20, %r20, 1;
	setp.lt.s32 	%p4, %r20, %r21;
	@%p4 bra 	$L__BB0_4;
	bra.uni 	$L__BB0_2;
$L__BB0_7:
	ret;

}
	// .globl	_Z13maskReduceSumPKiS0_S0_S0_PKfiPf
.visible .entry _Z13maskReduceSumPKiS0_S0_S0_PKfiPf(
	.param .u64 .ptr .align 1 _Z13maskReduceSumPKiS0_S0_S0_PKfiPf_param_0,
	.param .u64 .ptr .align 1 _Z13maskReduceSumPKiS0_S0_S0_PKfiPf_param_1,
	.param .u64 .ptr .align 1 _Z13maskReduceSumPKiS0_S0_S0_PKfiPf_param_2,
	.param .u64 .ptr .align 1 _Z13maskReduceSumPKiS0_S0_S0_PKfiPf_param_3,
	.param .u64 .ptr .align 1 _Z13maskReduceSumPKiS0_S0_S0_PKfiPf_param_4,
	.param .u32 _Z13maskReduceSumPKiS0_S0_S0_PKfiPf_param_5,
	.param .u64 .ptr .align 1 _Z13maskReduceSumPKiS0_S0_S0_PKfiPf_param_6
)
{
	.reg .pred 	%p<6>;
	.reg .b32 	%r<23>;
	.reg .b32 	%f<12>;
	.reg .b64 	%rd<18>;

	ld.param.u64 	%rd10, [_Z13maskReduceSumPKiS0_S0_S0_PKfiPf_param_0];
	ld.param.u64 	%rd7, [_Z13maskReduceSumPKiS0_S0_S0_PKfiPf_param_1];
	ld.param.u64 	%rd8, [_Z13maskReduceSumPKiS0_S0_S0_PKfiPf_param_3];
	ld.param.u64 	%rd9, [_Z13maskReduceSumPKiS0_S0_S0_PKfiPf_param_4];
	ld.param.u32 	%r12, [_Z13maskReduceSumPKiS0_S0_S0_PKfiPf_param_5];
	ld.param.u64 	%rd11, [_Z13maskReduceSumPKiS0_S0_S0_PKfiPf_param_6];
	cvta.to.global.u64 	%rd1, %rd10;
	cvta.to.global.u64 	%rd2, %rd11;
	mov.b32 	%r13, 0;
	st.global.u32 	[%rd2], %r13;
	setp.lt.s32 	%p1, %r12, 1;
	@%p1 bra 	$L__BB1_7;
	ld.global.u32 	%r22, [%rd1];
	cvta.to.global.u64 	%rd3, %rd7;
	cvta.to.global.u64 	%rd4, %rd8;
	cvta.to.global.u64 	%rd5, %rd9;
	mov.b32 	%r19, 0;
	mov.f32 	%f11, 0f00000000;
	bra.uni 	$L__BB1_3;
$L__BB1_2:
	setp.eq.s32 	%p5, %r19, %r12;
	@%p5 bra 	$L__BB1_7;
$L__BB1_3:
	mov.u32 	%r4, %r19;
	mov.u32 	%r21, %r22;
	add.s32 	%r19, %r4, 1;
	mul.wide.u32 	%rd12, %r4, 4;
	add.s64 	%rd6, %rd1, %rd12;
	ld.global.u32 	%r22, [%rd6+4];
	setp.ge.s32 	%p2, %r21, %r22;
	@%p2 bra 	$L__BB1_2;
$L__BB1_4:
	mul.wide.s32 	%rd13, %r21, 4;
	add.s64 	%rd14, %rd3, %rd13;
	ld.global.u32 	%r15, [%rd14];
	add.s64 	%rd15, %rd4, %rd13;
	ld.global.u32 	%r16, [%rd15];
	setp.ne.s32 	%p3, %r15, %r16;
	@%p3 bra 	$L__BB1_6;
	add.s64 	%rd17, %rd5, %rd13;
	ld.global.f32 	%f7, [%rd17];
	add.f32 	%f11, %f7, %f11;
	st.global.f32 	[%rd2], %f11;
	ld.global.u32 	%r22, [%rd6+4];
$L__BB1_6:
	add.s32 	%r21, %r21, 1;
	setp.lt.s32 	%p4, %r21, %r22;
	@%p4 bra 	$L__BB1_4;
	bra.uni 	$L__BB1_2;
$L__BB1_7:
	ret;

}
	// .globl	_Z19gatherNnzbyBlockrowPKiS0_PfiiiS1_
.visible .entry _Z19gatherNnzbyBlockrowPKiS0_PfiiiS1_(
	.param .u64 .ptr .align 1 _Z19gatherNnzbyBlockrowPKiS0_PfiiiS1__param_0,
	.param .u64 .ptr .align 1 _Z19gatherNnzbyBlockrowPKiS0_PfiiiS1__param_1,
	.param .u64 .ptr .align 1 _Z19gatherNnzbyBlockrowPKiS0_PfiiiS1__param_2,
	.param .u32 _Z19gatherNnzbyBlockrowPKiS0_PfiiiS1__param_3,
	.param .u32 _Z19gatherNnzbyBlockrowPKiS0_PfiiiS1__param_4,
	.param .u32 _Z19gatherNnzbyBlockrowPKiS0_PfiiiS1__param_5,
	.param .u64 .ptr .align 1 _Z19gatherNnzbyBlockrowPKiS0_PfiiiS1__param_6
)
{
	.reg .pred 	%p<5>;
	.reg .b32 	%r<17>;
	.reg .b32 	%f<6>;
	.reg .b64 	%rd<15>;

	ld.param.u64 	%rd6, [_Z19gatherNnzbyBlockrowPKiS0_PfiiiS1__param_0];
	ld.param.u64 	%rd7, [_Z19gatherNnzbyBlockrowPKiS0_PfiiiS1__param_2];
	ld.param.u32 	%r6, [_Z19gatherNnzbyBlockrowPKiS0_PfiiiS1__param_3];
	ld.param.u32 	%r7, [_Z19gatherNnzbyBlockrowPKiS0_PfiiiS1__param_4];
	ld.param.u32 	%r8, [_Z19gatherNnzbyBlockrowPKiS0_PfiiiS1__param_5];
	ld.param.u64 	%rd8, [_Z19gatherNnzbyBlockrowPKiS0_PfiiiS1__param_6];
	setp.lt.s32 	%p1, %r7, 1;
	@%p1 bra 	$L__BB2_6;
	cvta.to.global.u64 	%rd1, %rd6;
	cvta.to.global.u64 	%rd2, %rd7;
	cvta.to.global.u64 	%rd3, %rd8;
	mov.b32 	%r15, 0;
	bra.uni 	$L__BB2_3;
$L__BB2_2:
	setp.eq.s32 	%p4, %r15, %r7;
	@%p4 bra 	$L__BB2_6;
$L__BB2_3:
	mov.u32 	%r1, %r15;
	add.s32 	%r15, %r1, 1;
	mul.lo.s32 	%r10, %r1, %r8;
	add.s32 	%r11, %r10, %r8;
	min.s32 	%r12, %r11, %r6;
	mul.wide.s32 	%rd9, %r10, 4;
	add.s64 	%rd10, %rd1, %rd9;
	ld.global.u32 	%r16, [%rd10];
	mul.wide.s32 	%rd11, %r12, 4;
	add.s64 	%rd4, %rd1, %rd11;
	ld.global.u32 	%r13, [%rd4];
	setp.ge.s32 	%p2, %r16, %r13;
	@%p2 bra 	$L__BB2_2;
	mul.wide.u32 	%rd12, %r1, 4;
	add.s64 	%rd5, %rd3, %rd12;
	ld.global.f32 	%f5, [%rd5];
$L__BB2_5:
	mul.wide.s32 	%rd13, %r16, 4;
	add.s64 	%rd14, %rd2, %rd13;
	ld.global.f32 	%f4, [%rd14];
	add.f32 	%f5, %f4, %f5;
	st.global.f32 	[%rd5], %f5;
	add.s32 	%r16, %r16, 1;
	ld.global.u32 	%r14, [%rd4];
	setp.lt.s32 	%p3, %r16, %r14;
	@%p3 bra 	$L__BB2_5;
	bra.uni 	$L__BB2_2;
$L__BB2_6:
	ret;

}


// ===== COMPILED SASS (sm_100) =====

	.target	sm_100

	.elftype	@"ET_EXEC"


//--------------------- .note.nv.tkinfo           --------------------------
	.section	.note.nv.tkinfo,"",@"SHT_NOTE"
	.sectionflags	@"SHF_NOTE_NV_TKINFO"
	.tkinfo
        /*0018*/ 	.word	0x00000002
        /*0030*/ 	.string	""
        /*0030*/ 	.string	"ptxas"
        /*0030*/ 	.string	"Cuda compilation tools, release 13.0, V13.0.88"
        /*0030*/ 	.string	"Build cuda_13.0.r13.0/compiler.36424714_0"
        /*0030*/ 	.string	"-arch sm_100 -m 64 "



//--------------------- .note.nv.cuinfo           --------------------------
	.section	.note.nv.cuinfo,"",@"SHT_NOTE"
	.sectionflags	@"SHF_NOTE_NV_CUINFO"
        /*0018*/ 	.short	0x0002
        /*001a*/ 	.short	0x0064
        /*001c*/ 	.short	0x0082
	.zero		2


//--------------------- .nv.info                  --------------------------
	.section	.nv.info,"",@"SHT_CUDA_INFO"
	.align	4


	//----- nvinfo : EIATTR_REGCOUNT
	.align		4
        /*0000*/ 	.byte	0x04, 0x2f
        /*0002*/ 	.short	(.L_1 - .L_0)
	.align		4
.L_0:
        /*0004*/ 	.word	index@(_Z17removeDiagonalNnzPKiS0_Pfi)
        /*0008*/ 	.word	0x00000012


	//----- nvinfo : EIATTR_FRAME_SIZE
	.align		4
.L_1:
        /*000c*/ 	.byte	0x04, 0x11
        /*000e*/ 	.short	(.L_3 - .L_2)
	.align		4
.L_2:
        /*0010*/ 	.word	index@(_Z17removeDiagonalNnzPKiS0_Pfi)
        /*0014*/ 	.word	0x00000000


	//----- nvinfo : EIATTR_REGCOUNT
	.align		4
.L_3:
        /*0018*/ 	.byte	0x04, 0x2f
        /*001a*/ 	.short	(.L_5 - .L_4)
	.align		4
.L_4:
        /*001c*/ 	.word	index@(_Z13maskReduceSumPKiS0_S0_S0_PKfiPf)
        /*0020*/ 	.word	0x00000016


	//----- nvinfo : EIATTR_FRAME_SIZE
	.align		4
.L_5:
        /*0024*/ 	.byte	0x04, 0x11
        /*0026*/ 	.short	(.L_7 - .L_6)
	.align		4
.L_6:
        /*0028*/ 	.word	index@(_Z13maskReduceSumPKiS0_S0_S0_PKfiPf)
        /*002c*/ 	.word	0x00000000


	//----- nvinfo : EIATTR_REGCOUNT
	.align		4
.L_7:
        /*0030*/ 	.byte	0x04, 0x2f
        /*0032*/ 	.short	(.L_9 - .L_8)
	.align		4
.L_8:
        /*0034*/ 	.word	index@(_Z19gatherNnzbyBlockrowPKiS0_PfiiiS1_)
        /*0038*/ 	.word	0x00000010


	//----- nvinfo : EIATTR_FRAME_SIZE
	.align		4
.L_9:
        /*003c*/ 	.byte	0x04, 0x11
        /*003e*/ 	.short	(.L_11 - .L_10)
	.align		4
.L_10:
        /*0040*/ 	.word	index@(_Z19gatherNnzbyBlockrowPKiS0_PfiiiS1_)
        /*0044*/ 	.word	0x00000000


	//----- nvinfo : EIATTR_MIN_STACK_SIZE
	.align		4
.L_11:
        /*0048*/ 	.byte	0x04, 0x12
        /*004a*/ 	.short	(.L_13 - .L_12)
	.align		4
.L_12:
        /*004c*/ 	.word	index@(_Z19gatherNnzbyBlockrowPKiS0_PfiiiS1_)
        /*0050*/ 	.word	0x00000000


	//----- nvinfo : EIATTR_MIN_STACK_SIZE
	.align		4
.L_13:
        /*0054*/ 	.byte	0x04, 0x12
        /*0056*/ 	.short	(.L_15 - .L_14)
	.align		4
.L_14:
        /*0058*/ 	.word	index@(_Z13maskReduceSumPKiS0_S0_S0_PKfiPf)
        /*005c*/ 	.word	0x00000000


	//----- nvinfo : EIATTR_MIN_STACK_SIZE
	.align		4
.L_15:
        /*0060*/ 	.byte	0x04, 0x12
        /*0062*/ 	.short	(.L_17 - .L_16)
	.align		4
.L_16:
        /*0064*/ 	.word	index@(_Z17removeDiagonalNnzPKiS0_Pfi)
        /*0068*/ 	.word	0x00000000
.L_17:


//--------------------- .nv.compat                --------------------------
	.section	.nv.compat,"",@"SHT_CUDA_COMPAT_INFO"
	.align	4
        /*0000*/ 	.byte	0x02, 0x09, 0x00, 0x00, 0x02, 0x02, 0x01, 0x00, 0x02, 0x05, 0x05, 0x00, 0x03, 0x07, 0x01, 0x01
        /*0010*/ 	.byte	0x02, 0x03, 0x00, 0x00, 0x02, 0x06, 0x01, 0x00, 0x04, 0x0b, 0x08, 0x00, 0x09, 0x00, 0x00, 0x00
        /*0020*/ 	.byte	0x00, 0x00, 0x00, 0x00


//--------------------- .nv.info._Z19gatherNnzbyBlockrowPKiS0_PfiiiS1_ --------------------------
	.section	.nv.info._Z19gatherNnzbyBlockrowPKiS0_PfiiiS1_,"",@"SHT_CUDA_INFO"
	.sectionflags	@""
	.align	4


	//----- nvinfo : EIATTR_CUDA_API_VERSION
	.align		4
        /*0000*/ 	.byte	0x04, 0x37
        /*0002*/ 	.short	(.L_19 - .L_18)
.L_18:
        /*0004*/ 	.word	0x00000082


	//----- nvinfo : EIATTR_KPARAM_INFO
	.align		4
.L_19:
        /*0008*/ 	.byte	0x04, 0x17
        /*000a*/ 	.short	(.L_21 - .L_20)
.L_20:
        /*000c*/ 	.word	0x00000000
        /*0010*/ 	.short	0x0006
        /*0012*/ 	.short	0x0028
        /*0014*/ 	.byte	0x00, 0xf5, 0x21, 0x00


	//----- nvinfo : EIATTR_KPARAM_INFO
	.align		4
.L_21:
        /*0018*/ 	.byte	0x04, 0x17
        /*001a*/ 	.short	(.L_23 - .L_22)
.L_22:
        /*001c*/ 	.word	0x00000000
        /*0020*/ 	.short	0x0005
        /*0022*/ 	.short	0x0020
        /*0024*/ 	.byte	0x00, 0xf0, 0x11, 0x00


	//----- nvinfo : EIATTR_KPARAM_INFO
	.align		4
.L_23:
        /*0028*/ 	.byte	0x04, 0x17
        /*002a*/ 	.short	(.L_25 - .L_24)
.L_24:
        /*002c*/ 	.word	0x00000000
        /*0030*/ 	.short	0x0004
        /*0032*/ 	.short	0x001c
        /*0034*/ 	.byte	0x00, 0xf0, 0x11, 0x00


	//----- nvinfo : EIATTR_KPARAM_INFO
	.align		4
.L_25:
        /*0038*/ 	.byte	0x04, 0x17
        /*003a*/ 	.short	(.L_27 - .L_26)
.L_26:
        /*003c*/ 	.word	0x00000000
        /*0040*/ 	.short	0x0003
        /*0042*/ 	.short	0x0018
        /*0044*/ 	.byte	0x00, 0xf0, 0x11, 0x00


	//----- nvinfo : EIATTR_KPARAM_INFO
	.align		4
.L_27:
        /*0048*/ 	.byte	0x04, 0x17
        /*004a*/ 	.short	(.L_29 - .L_28)
.L_28:
        /*004c*/ 	.word	0x00000000
        /*0050*/ 	.short	0x0002
        /*0052*/ 	.short	0x0010
        /*0054*/ 	.byte	0x00, 0xf5, 0x21, 0x00


	//----- nvinfo : EIATTR_KPARAM_INFO
	.align		4
.L_29:
        /*0058*/ 	.byte	0x04, 0x17
        /*005a*/ 	.short	(.L_31 - .L_30)
.L_30:
        /*005c*/ 	.word	0x00000000
        /*0060*/ 	.short	0x0001
        /*0062*/ 	.short	0x0008
        /*0064*/ 	.byte	0x00, 0xf5, 0x21, 0x00


	//----- nvinfo : EIATTR_KPARAM_INFO
	.align		4
.L_31:
        /*0068*/ 	.byte	0x04, 0x17
        /*006a*/ 	.short	(.L_33 - .L_32)
.L_32:
        /*006c*/ 	.word	0x00000000
        /*0070*/ 	.short	0x0000
        /*0072*/ 	.short	0x0000
        /*0074*/ 	.byte	0x00, 0xf5, 0x21, 0x00


	//----- nvinfo : EIATTR_SPARSE_MMA_MASK
	.align		4
.L_33:
        /*0078*/ 	.byte	0x03, 0x50
        /*007a*/ 	.short	0x0000


	//----- nvinfo : EIATTR_MAXREG_COUNT
	.align		4
        /*007c*/ 	.byte	0x03, 0x1b
        /*007e*/ 	.short	0x00ff


	//----- nvinfo : EIATTR_MERCURY_ISA_VERSION
	.align		4
        /*0080*/ 	.byte	0x03, 0x5f
        /*0082*/ 	.short	0x0101


	//----- nvinfo : EIATTR_VRC_CTA_INIT_COUNT
	.align		4
        /*0084*/ 	.byte	0x02, 0x4a
	.zero		1
	.zero		1


	//----- nvinfo : EIATTR_EXIT_INSTR_OFFSETS
	.align		4
        /*0088*/ 	.byte	0x04, 0x1c
        /*008a*/ 	.short	(.L_35 - .L_34)


	//   ....[0]....
.L_34:
        /*008c*/ 	.word	0x00000030


	//   ....[1]....
        /*0090*/ 	.word	0x00000220


	//----- nvinfo : EIATTR_CBANK_PARAM_SIZE
	.align		4
.L_35:
        /*0094*/ 	.byte	0x03, 0x19
        /*0096*/ 	.short	0x0030


	//----- nvinfo : EIATTR_PARAM_CBANK
	.align		4
        /*0098*/ 	.byte	0x04, 0x0a
        /*009a*/ 	.short	(.L_37 - .L_36)
	.align		4
.L_36:
        /*009c*/ 	.word	index@(.nv.constant0._Z19gatherNnzbyBlockrowPKiS0_PfiiiS1_)
        /*00a0*/ 	.short	0x0380
        /*00a2*/ 	.short	0x0030


	//----- nvinfo : EIATTR_SW_WAR
	.align		4
.L_37:
        /*00a4*/ 	.byte	0x04, 0x36
        /*00a6*/ 	.short	(.L_39 - .L_38)
.L_38:
        /*00a8*/ 	.word	0x00000008
.L_39:


//--------------------- .nv.info._Z13maskReduceSumPKiS0_S0_S0_PKfiPf --------------------------
	.section	.nv.info._Z13maskReduceSumPKiS0_S0_S0_PKfiPf,"",@"SHT_CUDA_INFO"
	.sectionflags	@""
	.align	4


	//----- nvinfo : EIATTR_CUDA_API_VERSION
	.align		4
        /*0000*/ 	.byte	0x04, 0x37
        /*0002*/ 	.short	(.L_41 - .L_40)
.L_40:
        /*0004*/ 	.word	0x00000082


	//----- nvinfo : EIATTR_KPARAM_INFO
	.align		4
.L_41:
        /*0008*/ 	.byte	0x04, 0x17
        /*000a*/ 	.short	(.L_43 - .L_42)
.L_42:
        /*000c*/ 	.word	0x00000000
        /*0010*/ 	.short	0x0006
        /*0012*/ 	.short	0x0030
        /*0014*/ 	.byte	0x00, 0xf5, 0x21, 0x00


	//----- nvinfo : EIATTR_KPARAM_INFO
	.align		4
.L_43:
        /*0018*/ 	.byte	0x04, 0x17
        /*001a*/ 	.short	(.L_45 - .L_44)
.L_44:
        /*001c*/ 	.word	0x00000000
        /*0020*/ 	.short	0x0005
        /*0022*/ 	.short	0x0028
        /*0024*/ 	.byte	0x00, 0xf0, 0x11, 0x00


	//----- nvinfo : EIATTR_KPARAM_INFO
	.align		4
.L_45:
        /*0028*/ 	.byte	0x04, 0x17
        /*002a*/ 	.short	(.L_47 - .L_46)
.L_46:
        /*002c*/ 	.word	0x00000000
        /*0030*/ 	.short	0x0004
        /*0032*/ 	.short	0x0020
        /*0034*/ 	.byte	0x00, 0xf5, 0x21, 0x00


	//----- nvinfo : EIATTR_KPARAM_INFO
	.align		4
.L_47:
        /*0038*/ 	.byte	0x04, 0x17
        /*003a*/ 	.short	(.L_49 - .L_48)
.L_48:
        /*003c*/ 	.word	0x00000000
        /*0040*/ 	.short	0x0003
        /*0042*/ 	.short	0x0018
        /*0044*/ 	.byte	0x00, 0xf5, 0x21, 0x00


	//----- nvinfo : EIATTR_KPARAM_INFO
	.align		4
.L_49:
        /*0048*/ 	.byte	0x04, 0x17
        /*004a*/ 	.short	(.L_51 - .L_50)
.L_50:
        /*004c*/ 	.word	0x00000000
        /*0050*/ 	.short	0x0002
        /*0052*/ 	.short	0x0010
        /*0054*/ 	.byte	0x00, 0xf5, 0x21, 0x00


	//----- nvinfo : EIATTR_KPARAM_INFO
	.align		4
.L_51:
        /*0058*/ 	.byte	0x04, 0x17
        /*005a*/ 	.short	(.L_53 - .L_52)
.L_52:
        /*005c*/ 	.word	0x00000000
        /*0060*/ 	.short	0x0001
        /*0062*/ 	.short	0x0008
        /*0064*/ 	.byte	0x00, 0xf5, 0x21, 0x00


	//----- nvinfo : EIATTR_KPARAM_INFO
	.align		4
.L_53:
        /*0068*/ 	.byte	0x04, 0x17
        /*006a*/ 	.short	(.L_55 - .L_54)
.L_54:
        /*006c*/ 	.word	0x00000000
        /*0070*/ 	.short	0x0000
        /*0072*/ 	.short	0x0000
        /*0074*/ 	.byte	0x00, 0xf5, 0x21, 0x00


	//----- nvinfo : EIATTR_SPARSE_MMA_MASK
	.align		4
.L_55:
        /*0078*/ 	.byte	0x03, 0x50
        /*007a*/ 	.short	0x0000


	//----- nvinfo : EIATTR_MAXREG_COUNT
	.align		4
        /*007c*/ 	.byte	0x03, 0x1b
        /*007e*/ 	.short	0x00ff


	//----- nvinfo : EIATTR_MERCURY_ISA_VERSION
	.align		4
        /*0080*/ 	.byte	0x03, 0x5f
        /*0082*/ 	.short	0x0101


	//----- nvinfo : EIATTR_VRC_CTA_INIT_COUNT
	.align		4
        /*0084*/ 	.byte	0x02, 0x4a
	.zero		1
	.zero		1


	//----- nvinfo : EIATTR_EXIT_INSTR_OFFSETS
	.align		4
        /*0088*/ 	.byte	0x04, 0x1c
        /*008a*/ 	.short	(.L_57 - .L_56)


	//   ....[0]....
.L_56:
        /*008c*/ 	.word	0x00000060


	//   ....[1]....
        /*0090*/ 	.word	0x00000250


	//----- nvinfo : EIATTR_CBANK_PARAM_SIZE
	.align		4
.L_57:
        /*0094*/ 	.byte	0x03, 0x19
        /*0096*/ 	.short	0x0038


	//----- nvinfo : EIATTR_PARAM_CBANK
	.align		4
        /*0098*/ 	.byte	0x04, 0x0a
        /*009a*/ 	.short	(.L_59 - .L_58)
	.align		4
.L_58:
        /*009c*/ 	.word	index@(.nv.constant0._Z13maskReduceSumPKiS0_S0_S0_PKfiPf)
        /*00a0*/ 	.short	0x0380
        /*00a2*/ 	.short	0x0038


	//----- nvinfo : EIATTR_SW_WAR
	.align		4
.L_59:
        /*00a4*/ 	.byte	0x04, 0x36
        /*00a6*/ 	.short	(.L_61 - .L_60)
.L_60:
        /*00a8*/ 	.word	0x00000008
.L_61:


//--------------------- .nv.info._Z17removeDiagonalNnzPKiS0_Pfi --------------------------
	.section	.nv.info._Z17removeDiagonalNnzPKiS0_Pfi,"",@"SHT_CUDA_INFO"
	.sectionflags	@""
	.align	4


	//----- nvinfo : EIATTR_CUDA_API_VERSION
	.align		4
        /*0000*/ 	.byte	0x04, 0x37
        /*0002*/ 	.short	(.L_63 - .L_62)
.L_62:
        /*0004*/ 	.word	0x00000082


	//----- nvinfo : EIATTR_KPARAM_INFO
	.align		4
.L_63:
        /*0008*/ 	.byte	0x04, 0x17
        /*000a*/ 	.short	(.L_65 - .L_64)
.L_64:
        /*000c*/ 	.word	0x00000000
        /*0010*/ 	.short	0x0003
        /*0012*/ 	.short	0x0018
        /*0014*/ 	.byte	0x00, 0xf0, 0x11, 0x00


	//----- nvinfo : EIATTR_KPARAM_INFO
	.align		4
.L_65:
        /*0018*/ 	.byte	0x04, 0x17
        /*001a*/ 	.short	(.L_67 - .L_66)
.L_66:
        /*001c*/ 	.word	0x00000000
        /*0020*/ 	.short	0x0002
        /*0022*/ 	.short	0x0010
        /*0024*/ 	.byte	0x00, 0xf5, 0x21, 0x00


	//----- nvinfo : EIATTR_KPARAM_INFO
	.align		4
.L_67:
        /*0028*/ 	.byte	0x04, 0x17
        /*002a*/ 	.short	(.L_69 - .L_68)
.L_68:
        /*002c*/ 	.word	0x00000000
        /*0030*/ 	.short	0x0001
        /*0032*/ 	.short	0x0008
        /*0034*/ 	.byte	0x00, 0xf5, 0x21, 0x00


	//----- nvinfo : EIATTR_KPARAM_INFO
	.align		4
.L_69:
        /*0038*/ 	.byte	0x04, 0x17
        /*003a*/ 	.short	(.L_71 - .L_70)
.L_70:
        /*003c*/ 	.word	0x00000000
        /*0040*/ 	.short	0x0000
        /*0042*/ 	.short	0x0000
        /*0044*/ 	.byte	0x00, 0xf5, 0x21, 0x00


	//----- nvinfo : EIATTR_SPARSE_MMA_MASK
	.align		4
.L_71:
        /*0048*/ 	.byte	0x03, 0x50
        /*004a*/ 	.short	0x0000


	//----- nvinfo : EIATTR_MAXREG_COUNT
	.align		4
        /*004c*/ 	.byte	0x03, 0x1b
        /*004e*/ 	.short	0x00ff


	//----- nvinfo : EIATTR_MERCURY_ISA_VERSION
	.align		4
        /*0050*/ 	.byte	0x03, 0x5f
        /*0052*/ 	.short	0x0101


	//----- nvinfo : EIATTR_VRC_CTA_INIT_COUNT
	.align		4
        /*0054*/ 	.byte	0x02, 0x4a
	.zero		1
	.zero		1


	//----- nvinfo : EIATTR_EXIT_INSTR_OFFSETS
	.align		4
        /*0058*/ 	.byte	0x04, 0x1c
        /*005a*/ 	.short	(.L_73 - .L_72)


	//   ....[0]....
.L_72:
        /*005c*/ 	.word	0x00000030


	//   ....[1]....
        /*0060*/ 	.word	0x000001e0


	//----- nvinfo : EIATTR_CBANK_PARAM_SIZE
	.align		4
.L_73:
        /*0064*/ 	.byte	0x03, 0x19
        /*0066*/ 	.short	0x001c


	//----- nvinfo : EIATTR_PARAM_CBANK
	.align		4
        /*0068*/ 	.byte	0x04, 0x0a
        /*006a*/ 	.short	(.L_75 - .L_74)
	.align		4
.L_74:
        /*006c*/ 	.word	index@(.nv.constant0._Z17removeDiagonalNnzPKiS0_Pfi)
        /*0070*/ 	.short	0x0380
        /*0072*/ 	.short	0x001c


	//----- nvinfo : EIATTR_SW_WAR
	.align		4
.L_75:
        /*0074*/ 	.byte	0x04, 0x36
        /*0076*/ 	.short	(.L_77 - .L_76)
.L_76:
        /*0078*/ 	.word	0x00000008
.L_77:


//--------------------- .nv.callgraph             --------------------------
	.section	.nv.callgraph,"",@"SHT_CUDA_CALLGRAPH"
	.align	4
	.sectionentsize	8
	.align		4
        /*0000*/ 	.word	0x00000000
	.align		4
        /*0004*/ 	.word	0xffffffff
	.align		4
        /*0008*/ 	.word	0x00000000
	.align		4
        /*000c*/ 	.word	0xfffffffe
	.align		4
        /*0010*/ 	.word	0x00000000
	.align		4
        /*0014*/ 	.word	0xfffffffd
	.align		4
        /*0018*/ 	.word	0x00000000
	.align		4
        /*001c*/ 	.word	0xfffffffc


//--------------------- .text._Z19gatherNnzbyBlockrowPKiS0_PfiiiS1_ --------------------------
	.section	.text._Z19gatherNnzbyBlockrowPKiS0_PfiiiS1_,"ax",@progbits
	.align	128
        .global         _Z19gatherNnzbyBlockrowPKiS0_PfiiiS1_
        .type           _Z19gatherNnzbyBlockrowPKiS0_PfiiiS1_,@function
        .size           _Z19gatherNnzbyBlockrowPKiS0_PfiiiS1_,(.L_x_14 - _Z19gatherNnzbyBlockrowPKiS0_PfiiiS1_)
        .other          _Z19gatherNnzbyBlockrowPKiS0_PfiiiS1_,@"STO_CUDA_ENTRY STV_DEFAULT"
_Z19gatherNnzbyBlockrowPKiS0_PfiiiS1_:
.text._Z19gatherNnzbyBlockrowPKiS0_PfiiiS1_:
[----:B------:R-:W-:Y:S08]  /*0000*/  LDC R1, c[0x0][0x37c] ;  /* 0x0000df00ff017b82 */ /* 0x000ff00000000800 */
[----:B------:R-:W0:Y:S02]  /*0010*/  LDC R0, c[0x0][0x39c] ;  /* 0x0000e700ff007b82 */ /* 0x000e240000000800 */
[----:B0-----:R-:W-:-:S13]  /*0020*/  ISETP.GE.AND P0, PT, R0, 0x1, PT ;  /* 0x000000010000780c */ /* 0x001fda0003f06270 */
[----:B------:R-:W-:Y:S05]  /*0030*/  @!P0 EXIT ;  /* 0x000000000000894d */ /* 0x000fea0003800000 */
[----:B------:R-:W0:Y:S01]  /*0040*/  LDCU.64 UR6, c[0x0][0x358] ;  /* 0x00006b00ff0677ac */ /* 0x000e220008000a00 */
[----:B------:R-:W-:-:S05]  /*0050*/  UMOV UR4, URZ ;  /* 0x000000ff00047c82 */ /* 0x000fca0008000000 */
.L_x_2:
[----:B------:R-:W1:Y:S01]  /*0060*/  LDC R0, c[0x0][0x3a0] ;  /* 0x0000e800ff007b82 */ /* 0x000e620000000800 */
[----:B------:R-:W2:Y:S07]  /*0070*/  LDCU UR5, c[0x0][0x398] ;  /* 0x00007300ff0577ac */ /* 0x000eae0008000800 */
[----:B------:R-:W3:Y:S01]  /*0080*/  LDC.64 R4, c[0x0][0x380] ;  /* 0x0000e000ff047b82 */ /* 0x000ee20000000a00 */
[----:B-1----:R-:W-:-:S05]  /*0090*/  IMAD R3, R0, UR4, RZ ;  /* 0x0000000400037c24 */ /* 0x002fca000f8e02ff */
[C---:B--2---:R-:W-:Y:S01]  /*00a0*/  VIADDMNMX R7, R3.reuse, R0, UR5, PT ;  /* 0x0000000503077e46 */ /* 0x044fe2000b800100 */
[----:B---3--:R-:W-:-:S04]  /*00b0*/  IMAD.WIDE R2, R3, 0x4, R4 ;  /* 0x0000000403027825 */ /* 0x008fc800078e0204 */
[----:B------:R-:W-:Y:S01]  /*00c0*/  IMAD.WIDE R6, R7, 0x4, R4 ;  /* 0x0000000407067825 */ /* 0x000fe200078e0204 */
[----:B0-----:R-:W2:Y:S01]  /*00d0*/  LDG.E R0, desc[UR6][R2.64] ;  /* 0x0000000602007981 */ /* 0x001ea2000c1e1900 */
[----:B------:R-:W0:Y:S03]  /*00e0*/  LDC R4, c[0x0][0x39c] ;  /* 0x0000e700ff047b82 */ /* 0x000e260000000800 */
[----:B------:R-:W2:Y:S01]  /*00f0*/  LDG.E R5, desc[UR6][R6.64] ;  /* 0x0000000606057981 */ /* 0x000ea2000c1e1900 */
[----:B------:R-:W-:Y:S02]  /*0100*/  UIADD3 UR5, UPT, UPT, UR4, 0x1, URZ ;  /* 0x0000000104057890 */ /* 0x000fe4000fffe0ff */
[----:B------:R-:W-:-:S05]  /*0110*/  MOV R9, UR4 ;  /* 0x0000000400097c02 */ /* 0x000fca0008000f00 */
[----:B------:R-:W-:Y:S02]  /*0120*/  UMOV UR4, UR5 ;  /* 0x0000000500047c82 */ /* 0x000fe40008000000 */
[----:B0-----:R-:W-:Y:S02]  /*0130*/  ISETP.NE.AND P0, PT, R4, UR4, PT ;  /* 0x0000000404007c0c */ /* 0x001fe4000bf05270 */
[----:B--2---:R-:W-:-:S13]  /*0140*/  ISETP.GE.AND P1, PT, R0, R5, PT ;  /* 0x000000050000720c */ /* 0x004fda0003f26270 */
[----:B------:R-:W-:Y:S05]  /*0150*/  @P1 BRA `(.L_x_0) ;  /* 0x0000000000301947 */ /* 0x000fea0003800000 */
[----:B------:R-:W0:Y:S08]  /*0160*/  LDC.64 R2, c[0x0][0x3a8] ;  /* 0x0000ea00ff027b82 */ /* 0x000e300000000a00 */
[----:B------:R-:W1:Y:S01]  /*0170*/  LDC.64 R4, c[0x0][0x390] ;  /* 0x0000e400ff047b82 */ /* 0x000e620000000a00 */
[----:B0-----:R-:W-:-:S05]  /*0180*/  IMAD.WIDE.U32 R8, R9, 0x4, R2 ;  /* 0x0000000409087825 */ /* 0x001fca00078e0002 */
[----:B------:R0:W5:Y:S02]  /*0190*/  LDG.E R11, desc[UR6][R8.64] ;  /* 0x00000006080b7981 */ /* 0x000164000c1e1900 */
.L_x_1:
[----:B-1----:R-:W-:-:S06]  /*01a0*/  IMAD.WIDE R2, R0, 0x4, R4 ;  /* 0x0000000400027825 */ /* 0x002fcc00078e0204 */
[----:B------:R-:W2:Y:S02]  /*01b0*/  LDG.E R2, desc[UR6][R2.64] ;  /* 0x0000000602027981 */ /* 0x000ea4000c1e1900 */
[----:B--2--5:R-:W-:-:S05]  /*01c0*/  FADD R11, R2, R11 ;  /* 0x0000000b020b7221 */ /* 0x024fca0000000000 */
[----:B------:R2:W-:Y:S04]  /*01d0*/  STG.E desc[UR6][R8.64], R11 ;  /* 0x0000000b08007986 */ /* 0x0005e8000c101906 */
[----:B------:R-:W3:Y:S01]  /*01e0*/  LDG.E R13, desc[UR6][R6.64] ;  /* 0x00000006060d7981 */ /* 0x000ee2000c1e1900 */
[----:B------:R-:W-:-:S04]  /*01f0*/  IADD3 R0, PT, PT, R0, 0x1, RZ ;  /* 0x0000000100007810 */ /* 0x000fc80007ffe0ff */
[----:B---3--:R-:W-:-:S13]  /*0200*/  ISETP.GE.AND P1, PT, R0, R13, PT ;  /* 0x0000000d0000720c */ /* 0x008fda0003f26270 */
[----:B--2---:R-:W-:Y:S05]  /*0210*/  @!P1 BRA `(.L_x_1) ;  /* 0xfffffffc00e09947 */ /* 0x004fea000383ffff */
.L_x_0:
[----:B------:R-:W-:Y:S05]  /*0220*/  @!P0 EXIT ;  /* 0x000000000000894d */ /* 0x000fea0003800000 */
[----:B------:R-:W-:Y:S05]  /*0230*/  BRA `(.L_x_2) ;  /* 0xfffffffc00887947 */ /* 0x000fea000383ffff */
.L_x_3:
[----:B------:R-:W-:-:S00]  /*0240*/  BRA `(.L_x_3) ;  /* 0xfffffffc00fc7947 */ /* 0x000fc0000383ffff */
[----:B------:R-:W-:-:S00]  /*0250*/  NOP ;  /* 0x0000000000007918 */ /* 0x000fc00000000000 */
        /* <DEDUP_REMOVED lines=10> */
.L_x_14:


//--------------------- .text._Z13maskReduceSumPKiS0_S0_S0_PKfiPf --------------------------
	.section	.text._Z13maskReduceSumPKiS0_S0_S0_PKfiPf,"ax",@progbits
	.align	128
        .global         _Z13maskReduceSumPKiS0_S0_S0_PKfiPf
        .type           _Z13maskReduceSumPKiS0_S0_S0_PKfiPf,@function
        .size           _Z13maskReduceSumPKiS0_S0_S0_PKfiPf,(.L_x_15 - _Z13maskReduceSumPKiS0_S0_S0_PKfiPf)
        .other          _Z13maskReduceSumPKiS0_S0_S0_PKfiPf,@"STO_CUDA_ENTRY STV_DEFAULT"
_Z13maskReduceSumPKiS0_S0_S0_PKfiPf:
.text._Z13maskReduceSumPKiS0_S0_S0_PKfiPf:
[----:B------:R-:W-:Y:S08]  /*0000*/  LDC R1, c[0x0][0x37c] ;  /* 0x0000df00ff017b82 */ /* 0x000ff00000000800 */
[----:B------:R-:W0:Y:S01]  /*0010*/  LDC R0, c[0x0][0x3a8] ;  /* 0x0000ea00ff007b82 */ /* 0x000e220000000800 */
[----:B------:R-:W1:Y:S07]  /*0020*/  LDCU.64 UR4, c[0x0][0x358] ;  /* 0x00006b00ff0477ac */ /* 0x000e6e0008000a00 */
[----:B------:R-:W1:Y:S01]  /*0030*/  LDC.64 R2, c[0x0][0x3b0] ;  /* 0x0000ec00ff027b82 */ /* 0x000e620000000a00 */
[----:B0-----:R-:W-:Y:S01]  /*0040*/  ISETP.GE.AND P0, PT, R0, 0x1, PT ;  /* 0x000000010000780c */ /* 0x001fe20003f06270 */
[----:B-1----:R0:W-:-:S12]  /*0050*/  STG.E desc[UR4][R2.64], RZ ;  /* 0x000000ff02007986 */ /* 0x0021d8000c101904 */
[----:B------:R-:W-:Y:S05]  /*0060*/  @!P0 EXIT ;  /* 0x000000000000894d */ /* 0x000fea0003800000 */
[----:B0-----:R-:W0:Y:S02]  /*0070*/  LDC.64 R2, c[0x0][0x380] ;  /* 0x0000e000ff027b82 */ /* 0x001e240000000a00 */
[----:B0-----:R0:W5:Y:S01]  /*0080*/  LDG.E R0, desc[UR4][R2.64] ;  /* 0x0000000402007981 */ /* 0x001162000c1e1900 */
[----:B------:R-:W-:Y:S01]  /*0090*/  HFMA2 R15, -RZ, RZ, 0, 0 ;  /* 0x00000000ff0f7431 */ /* 0x000fe200000001ff */
[----:B------:R-:W-:-:S07]  /*00a0*/  MOV R17, RZ ;  /* 0x000000ff00117202 */ /* 0x000fce0000000f00 */
.L_x_7:
[----:B0-----:R-:W0:Y:S02]  /*00b0*/  LDC.64 R2, c[0x0][0x380] ;  /* 0x0000e000ff027b82 */ /* 0x001e240000000a00 */
[----:B0-----:R-:W-:-:S05]  /*00c0*/  IMAD.WIDE.U32 R2, R15, 0x4, R2 ;  /* 0x000000040f027825 */ /* 0x001fca00078e0002 */
[----:B--2---:R-:W2:Y:S01]  /*00d0*/  LDG.E R19, desc[UR4][R2.64+0x4] ;  /* 0x0000040402137981 */ /* 0x004ea2000c1e1900 */
[----:B------:R-:W-:Y:S01]  /*00e0*/  VIADD R15, R15, 0x1 ;  /* 0x000000010f0f7836 */ /* 0x000fe20000000000 */
[----:B--2--5:R-:W-:-:S13]  /*00f0*/  ISETP.GE.AND P0, PT, R0, R19, PT ;  /* 0x000000130000720c */ /* 0x024fda0003f06270 */
[----:B------:R-:W-:Y:S05]  /*0100*/  @P0 BRA `(.L_x_4) ;  /* 0x0000000000480947 */ /* 0x000fea0003800000 */
[----:B------:R-:W0:Y:S08]  /*0110*/  LDC.64 R4, c[0x0][0x388] ;  /* 0x0000e200ff047b82 */ /* 0x000e300000000a00 */
[----:B------:R-:W1:Y:S08]  /*0120*/  LDC.64 R6, c[0x0][0x398] ;  /* 0x0000e600ff067b82 */ /* 0x000e700000000a00 */
[----:B------:R-:W2:Y:S02]  /*0130*/  LDC.64 R8, c[0x0][0x3a0] ;  /* 0x0000e800ff087b82 */ /* 0x000ea40000000a00 */
.L_x_6:
[----:B0-----:R-:W-:-:S04]  /*0140*/  IMAD.WIDE R10, R0, 0x4, R4 ;  /* 0x00000004000a7825 */ /* 0x001fc800078e0204 */
[----:B-1----:R-:W-:Y:S02]  /*0150*/  IMAD.WIDE R12, R0, 0x4, R6 ;  /* 0x00000004000c7825 */ /* 0x002fe400078e0206 */
[----:B------:R-:W3:Y:S04]  /*0160*/  LDG.E R10, desc[UR4][R10.64] ;  /* 0x000000040a0a7981 */ /* 0x000ee8000c1e1900 */
[----:B------:R-:W3:Y:S02]  /*0170*/  LDG.E R13, desc[UR4][R12.64] ;  /* 0x000000040c0d7981 */ /* 0x000ee4000c1e1900 */
[----:B---3--:R-:W-:-:S13]  /*0180*/  ISETP.NE.AND P0, PT, R10, R13, PT ;  /* 0x0000000d0a00720c */ /* 0x008fda0003f05270 */
[----:B------:R-:W-:Y:S05]  /*0190*/  @P0 BRA `(.L_x_5) ;  /* 0x0000000000180947 */ /* 0x000fea0003800000 */
[----:B--2---:R-:W-:-:S06]  /*01a0*/  IMAD.WIDE R10, R0, 0x4, R8 ;  /* 0x00000004000a7825 */ /* 0x004fcc00078e0208 */
[----:B------:R-:W2:Y:S01]  /*01b0*/  LDG.E R10, desc[UR4][R10.64] ;  /* 0x000000040a0a7981 */ /* 0x000ea2000c1e1900 */
[----:B------:R-:W0:Y:S01]  /*01c0*/  LDC.64 R12, c[0x0][0x3b0] ;  /* 0x0000ec00ff0c7b82 */ /* 0x000e220000000a00 */
[----:B--2---:R-:W-:-:S05]  /*01d0*/  FADD R17, R17, R10 ;  /* 0x0000000a11117221 */ /* 0x004fca0000000000 */
[----:B0-----:R0:W-:Y:S04]  /*01e0*/  STG.E desc[UR4][R12.64], R17 ;  /* 0x000000110c007986 */ /* 0x0011e8000c101904 */
[----:B------:R0:W5:Y:S02]  /*01f0*/  LDG.E R19, desc[UR4][R2.64+0x4] ;  /* 0x0000040402137981 */ /* 0x000164000c1e1900 */
.L_x_5:
[----:B------:R-:W-:-:S04]  /*0200*/  IADD3 R0, PT, PT, R0, 0x1, RZ ;  /* 0x0000000100007810 */ /* 0x000fc80007ffe0ff */
[----:B-----5:R-:W-:-:S13]  /*0210*/  ISETP.GE.AND P0, PT, R0, R19, PT ;  /* 0x000000130000720c */ /* 0x020fda0003f06270 */
[----:B------:R-:W-:Y:S05]  /*0220*/  @!P0 BRA `(.L_x_6) ;  /* 0xfffffffc00c48947 */ /* 0x000fea000383ffff */
.L_x_4:
[----:B------:R-:W1:Y:S02]  /*0230*/  LDCU UR6, c[0x0][0x3a8] ;  /* 0x00007500ff0677ac */ /* 0x000e640008000800 */
[----:B-1----:R-:W-:-:S13]  /*0240*/  ISETP.NE.AND P0, PT, R15, UR6, PT ;  /* 0x000000060f007c0c */ /* 0x002fda000bf05270 */
[----:B------:R-:W-:Y:S05]  /*0250*/  @!P0 EXIT ;  /* 0x000000000000894d */ /* 0x000fea0003800000 */
[----:B------:R-:W-:Y:S01]  /*0260*/  IMAD.MOV.U32 R0, RZ, RZ, R19 ;  /* 0x000000ffff007224 */ /* 0x000fe200078e0013 */
[----:B------:R-:W-:Y:S06]  /*0270*/  BRA `(.L_x_7) ;  /* 0xfffffffc008c7947 */ /* 0x000fec000383ffff */
.L_x_8:
        /* <DEDUP_REMOVED lines=16> */
.L_x_15:


//--------------------- .text._Z17removeDiagonalNnzPKiS0_Pfi --------------------------
	.section	.text._Z17removeDiagonalNnzPKiS0_Pfi,"ax",@progbits
	.align	128
        .global         _Z17removeDiagonalNnzPKiS0_Pfi
        .type           _Z17removeDiagonalNnzPKiS0_Pfi,@function
        .size           _Z17removeDiagonalNnzPKiS0_Pfi,(.L_x_16 - _Z17removeDiagonalNnzPKiS0_Pfi)
        .other          _Z17removeDiagonalNnzPKiS0_Pfi,@"STO_CUDA_ENTRY STV_DEFAULT"
_Z17removeDiagonalNnzPKiS0_Pfi:
.text._Z17removeDiagonalNnzPKiS0_Pfi:
[----:B------:R-:W-:Y:S08]  /*0000*/  LDC R1, c[0x0][0x37c] ;  /* 0x0000df00ff017b82 */ /* 0x000ff00000000800 */
[----:B------:R-:W0:Y:S02]  /*0010*/  LDC R0, c[0x0][0x398] ;  /* 0x0000e600ff007b82 */ /* 0x000e240000000800 */
[----:B0-----:R-:W-:-:S13]  /*0020*/  ISETP.GE.AND P0, PT, R0, 0x1, PT ;  /* 0x000000010000780c */ /* 0x001fda0003f06270 */
[----:B------:R-:W-:Y:S05]  /*0030*/  @!P0 EXIT ;  /* 0x000000000000894d */ /* 0x000fea0003800000 */
[----:B------:R-:W0:Y:S01]  /*0040*/  LDC.64 R2, c[0x0][0x380] ;  /* 0x0000e000ff027b82 */ /* 0x000e220000000a00 */
[----:B------:R-:W0:Y:S02]  /*0050*/  LDCU.64 UR4, c[0x0][0x358] ;  /* 0x00006b00ff0477ac */ /* 0x000e240008000a00 */
[----:B0-----:R0:W5:Y:S01]  /*0060*/  LDG.E R0, desc[UR4][R2.64] ;  /* 0x0000000402007981 */ /* 0x001162000c1e1900 */
[----:B------:R-:W-:-:S07]  /*0070*/  IMAD.MOV.U32 R11, RZ, RZ, RZ ;  /* 0x000000ffff0b7224 */ /* 0x000fce00078e00ff */
.L_x_12:
[----:B0-----:R-:W0:Y:S02]  /*0080*/  LDC.64 R2, c[0x0][0x380] ;  /* 0x0000e000ff027b82 */ /* 0x001e240000000a00 */
[----:B0-----:R-:W-:-:S05]  /*0090*/  IMAD.WIDE.U32 R8, R11, 0x4, R2 ;  /* 0x000000040b087825 */ /* 0x001fca00078e0002 */
[----:B------:R-:W2:Y:S01]  /*00a0*/  LDG.E R13, desc[UR4][R8.64+0x4] ;  /* 0x00000404080d7981 */ /* 0x000ea2000c1e1900 */
[----:B------:R-:W-:Y:S01]  /*00b0*/  VIADD R2, R11, 0x1 ;  /* 0x000000010b027836 */ /* 0x000fe20000000000 */
[----:B------:R-:W-:-:S03]  /*00c0*/  MOV R15, R11 ;  /* 0x0000000b000f7202 */ /* 0x000fc60000000f00 */
[----:B------:R-:W-:Y:S01]  /*00d0*/  IMAD.MOV.U32 R11, RZ, RZ, R2 ;  /* 0x000000ffff0b7224 */ /* 0x000fe200078e0002 */
[----:B--2--5:R-:W-:-:S13]  /*00e0*/  ISETP.GE.AND P0, PT, R0, R13, PT ;  /* 0x0000000d0000720c */ /* 0x024fda0003f06270 */
[----:B-1----:R-:W-:Y:S05]  /*00f0*/  @P0 BRA `(.L_x_9) ;  /* 0x0000000000300947 */ /* 0x002fea0003800000 */
[----:B------:R-:W0:Y:S08]  /*0100*/  LDC.64 R4, c[0x0][0x388] ;  /* 0x0000e200ff047b82 */ /* 0x000e300000000a00 */
[----:B------:R-:W1:Y:S02]  /*0110*/  LDC.64 R6, c[0x0][0x390] ;  /* 0x0000e400ff067b82 */ /* 0x000e640000000a00 */
.L_x_11:
[----:B0-----:R-:W-:-:S06]  /*0120*/  IMAD.WIDE R2, R0, 0x4, R4 ;  /* 0x0000000400027825 */ /* 0x001fcc00078e0204 */
[----:B------:R-:W2:Y:S02]  /*0130*/  LDG.E R2, desc[UR4][R2.64] ;  /* 0x0000000402027981 */ /* 0x000ea4000c1e1900 */
[----:B--2---:R-:W-:-:S13]  /*0140*/  ISETP.NE.AND P0, PT, R2, R15, PT ;  /* 0x0000000f0200720c */ /* 0x004fda0003f05270 */
[----:B------:R-:W-:Y:S05]  /*0150*/  @P0 BRA `(.L_x_10) ;  /* 0x00000000000c0947 */ /* 0x000fea0003800000 */
[----:B-1----:R-:W-:-:S05]  /*0160*/  IMAD.WIDE R2, R0, 0x4, R6 ;  /* 0x0000000400027825 */ /* 0x002fca00078e0206 */
[----:B------:R0:W-:Y:S04]  /*0170*/  STG.E desc[UR4][R2.64], RZ ;  /* 0x000000ff02007986 */ /* 0x0001e8000c101904 */
[----:B------:R0:W5:Y:S02]  /*0180*/  LDG.E R13, desc[UR4][R8.64+0x4] ;  /* 0x00000404080d7981 */ /* 0x000164000c1e1900 */
.L_x_10:
[----:B------:R-:W-:-:S04]  /*0190*/  IADD3 R0, PT, PT, R0, 0x1, RZ ;  /* 0x0000000100007810 */ /* 0x000fc80007ffe0ff */
[----:B-----5:R-:W-:-:S13]  /*01a0*/  ISETP.GE.AND P0, PT, R0, R13, PT ;  /* 0x0000000d0000720c */ /* 0x020fda0003f06270 */
[----:B------:R-:W-:Y:S05]  /*01b0*/  @!P0 BRA `(.L_x_11) ;  /* 0xfffffffc00d88947 */ /* 0x000fea000383ffff */
.L_x_9:
[----:B------:R-:W2:Y:S02]  /*01c0*/  LDCU UR6, c[0x0][0x398] ;  /* 0x00007300ff0677ac */ /* 0x000ea40008000800 */
[----:B--2---:R-:W-:-:S13]  /*01d0*/  ISETP.NE.AND P0, PT, R11, UR6, PT ;  /* 0x000000060b007c0c */ /* 0x004fda000bf05270 */
[----:B------:R-:W-:Y:S05]  /*01e0*/  @!P0 EXIT ;  /* 0x000000000000894d */ /* 0x000fea0003800000 */
[----:B------:R-:W-:Y:S01]  /*01f0*/  IMAD.MOV.U32 R0, RZ, RZ, R13 ;  /* 0x000000ffff007224 */ /* 0x000fe200078e000d */
[----:B------:R-:W-:Y:S06]  /*0200*/  BRA `(.L_x_12) ;  /* 0xfffffffc009c7947 */ /* 0x000fec000383ffff */
.L_x_13:
        /* <DEDUP_REMOVED lines=15> */
.L_x_16:


//--------------------- .nv.shared.reserved.0     --------------------------
	.section	.nv.shared.reserved.0,"aw",@nobits
	.weak		__nv_reservedSMEM_offset_0_alias
	.size		__nv_reservedSMEM_offset_0_alias, 0, 64
	.other		__nv_reservedSMEM_offset_0_alias,@"STO_CUDA_RESERVED_SHARED STV_DEFAULT"
__nv_reservedSMEM_offset_0_alias:
	.zero		0
	.zero		64


//--------------------- .nv.constant0._Z19gatherNnzbyBlockrowPKiS0_PfiiiS1_ --------------------------
	.section	.nv.constant0._Z19gatherNnzbyBlockrowPKiS0_PfiiiS1_,"a",@progbits
	.sectionflags	@""
	.align	4
.nv.constant0._Z19gatherNnzbyBlockrowPKiS0_PfiiiS1_:
	.zero		944


//--------------------- .nv.constant0._Z13maskReduceSumPKiS0_S0_S0_PKfiPf --------------------------
	.section	.nv.constant0._Z13maskReduceSumPKiS0_S0_S0_PKfiPf,"a",@progbits
	.sectionflags	@""
	.align	4
.nv.constant0._Z13maskReduceSumPKiS0_S0_S0_PKfiPf:
	.zero		952


//--------------------- .nv.constant0._Z17removeDiagonalNnzPKiS0_Pfi --------------------------
	.section	.nv.constant0._Z17removeDiagonalNnzPKiS0_Pfi,"a",@progbits
	.sectionflags	@""
	.align	4
.nv.constant0._Z17removeDiagonalNnzPKiS0_Pfi:
	.zero		924


//--------------------- SYMBOLS --------------------------

	.type		.nv.reservedSmem.offset0,@object
	.size		.nv.reservedSmem.offset0,0x4
